	.headerflags	@"EF_CUDA_TEXMODE_UNIFIED EF_CUDA_64BIT_ADDRESS EF_CUDA_ACCELERATORS EF_CUDA_SM90 EF_CUDA_VIRTUAL_SM(EF_CUDA_SM90)"
	.elftype	@"ET_EXEC"


//--------------------- .nv.info                  --------------------------
	.section	.nv.info,"",@"SHT_CUDA_INFO"
	.align	4


	//----- nvinfo : EIATTR_REGCOUNT
	.align		4
        /*0000*/ 	.byte	0x04, 0x2f
        /*0002*/ 	.short	(.L_1 - .L_0)
	.align		4
.L_0:
        /*0004*/ 	.word	index@(triton_poi_fused_add_clamp_20)
        /*0008*/ 	.word	0x0000000b


	//----- nvinfo : EIATTR_MIN_STACK_SIZE
	.align		4
.L_1:
        /*000c*/ 	.byte	0x04, 0x12
        /*000e*/ 	.short	(.L_3 - .L_2)
	.align		4
.L_2:
        /*0010*/ 	.word	index@(triton_poi_fused_add_clamp_20)
        /*0014*/ 	.word	0x00000000


	//----- nvinfo : EIATTR_FRAME_SIZE
	.align		4
.L_3:
        /*0018*/ 	.byte	0x04, 0x11
        /*001a*/ 	.short	(.L_5 - .L_4)
	.align		4
.L_4:
        /*001c*/ 	.word	index@(triton_poi_fused_add_clamp_20)
        /*0020*/ 	.word	0x00000000


	//----- nvinfo : EIATTR_MIN_STACK_SIZE
	.align		4
.L_5:
        /*0024*/ 	.byte	0x04, 0x12
        /*0026*/ 	.short	(.L_7 - .L_6)
	.align		4
.L_6:
        /*0028*/ 	.word	index@(triton_poi_fused_add_clamp_20)
        /*002c*/ 	.word	0x00000000
.L_7:


//--------------------- .nv.info.triton_poi_fused_add_clamp_20 --------------------------
	.section	.nv.info.triton_poi_fused_add_clamp_20,"",@"SHT_CUDA_INFO"
	.sectionflags	@""
	.align	4


	//----- nvinfo : EIATTR_CUDA_API_VERSION
	.align		4
        /*0000*/ 	.byte	0x04, 0x37
        /*0002*/ 	.short	(.L_9 - .L_8)
.L_8:
        /*0004*/ 	.word	0x0000007c


	//----- nvinfo : EIATTR_KPARAM_INFO
	.align		4
.L_9:
        /*0008*/ 	.byte	0x04, 0x17
        /*000a*/ 	.short	(.L_11 - .L_10)
.L_10:
        /*000c*/ 	.word	0x00000000
        /*0010*/ 	.short	0x0001
        /*0012*/ 	.short	0x0008
        /*0014*/ 	.byte	0x00, 0xf0, 0x11, 0x00


	//----- nvinfo : EIATTR_KPARAM_INFO
	.align		4
.L_11:
        /*0018*/ 	.byte	0x04, 0x17
        /*001a*/ 	.short	(.L_13 - .L_12)
.L_12:
        /*001c*/ 	.word	0x00000000
        /*0020*/ 	.short	0x0000
        /*0022*/ 	.short	0x0000
        /*0024*/ 	.byte	0x00, 0xf4, 0x21, 0x00


	//----- nvinfo : EIATTR_SPARSE_MMA_MASK
	.align		4
.L_13:
        /*0028*/ 	.byte	0x03, 0x50
        /*002a*/ 	.short	0x0000


	//----- nvinfo : EIATTR_MAXREG_COUNT
	.align		4
        /*002c*/ 	.byte	0x03, 0x1b
        /*002e*/ 	.short	0x00ff


	//----- nvinfo : EIATTR_EXIT_INSTR_OFFSETS
	.align		4
        /*0030*/ 	.byte	0x04, 0x1c
        /*0032*/ 	.short	(.L_15 - .L_14)


	//   ....[0]....
.L_14:
        /*0034*/ 	.word	0x000001b0


	//   ....[1]....
        /*0038*/ 	.word	0x00000200


	//----- nvinfo : EIATTR_REQNTID
	.align		4
.L_15:
        /*003c*/ 	.byte	0x04, 0x10
        /*003e*/ 	.short	(.L_17 - .L_16)
.L_16:
        /*0040*/ 	.word	0x00000020
        /*0044*/ 	.word	0x00000001
        /*0048*/ 	.word	0x00000001


	//----- nvinfo : EIATTR_CBANK_PARAM_SIZE
	.align		4
.L_17:
        /*004c*/ 	.byte	0x03, 0x19
        /*004e*/ 	.short	0x000c


	//----- nvinfo : EIATTR_PARAM_CBANK
	.align		4
        /*0050*/ 	.byte	0x04, 0x0a
        /*0052*/ 	.short	(.L_19 - .L_18)
	.align		4
.L_18:
        /*0054*/ 	.word	index@(.nv.constant0.triton_poi_fused_add_clamp_20)
        /*0058*/ 	.short	0x0210
        /*005a*/ 	.short	0x000c


	//----- nvinfo : EIATTR_SW_WAR
	.align		4
.L_19:
        /*005c*/ 	.byte	0x04, 0x36
        /*005e*/ 	.short	(.L_21 - .L_20)
.L_20:
        /*0060*/ 	.word	0x00000008
.L_21:


//--------------------- .nv.callgraph             --------------------------
	.section	.nv.callgraph,"",@"SHT_CUDA_CALLGRAPH"
	.align	4
	.sectionentsize	8
	.align		4
        /*0000*/ 	.word	0x00000000
	.align		4
        /*0004*/ 	.word	0xffffffff
	.align		4
        /*0008*/ 	.word	0x00000000
	.align		4
        /*000c*/ 	.word	0xfffffffe
	.align		4
        /*0010*/ 	.word	0x00000000
	.align		4
        /*0014*/ 	.word	0xfffffffd
	.align		4
        /*0018*/ 	.word	0x00000000
	.align		4
        /*001c*/ 	.word	0xfffffffc


//--------------------- .text.triton_poi_fused_add_clamp_20 --------------------------
	.section	.text.triton_poi_fused_add_clamp_20,"ax",@progbits
	.align	128
        .global         triton_poi_fused_add_clamp_20
        .type           triton_poi_fused_add_clamp_20,@function
        .size           triton_poi_fused_add_clamp_20,(.L_x_1 - triton_poi_fused_add_clamp_20)
        .other          triton_poi_fused_add_clamp_20,@"STO_CUDA_ENTRY STV_DEFAULT"
triton_poi_fused_add_clamp_20:
.text.triton_poi_fused_add_clamp_20:
[----:B------:R-:W0:Y:S02]  /*0000*/  LDC R1, c[0x0][0x28] ;  /* 0x00000a00ff017b82 */ /* 0x000e240000000800 */
[----:B------:R-:W1:Y:S01]  /*0010*/  S2R R0, SR_TID.X ;  /* 0x0000000000007919 */ /* 0x000e620000002100 */
[----:B------:R-:W-:Y:S01]  /*0020*/  IMAD.MOV.U32 R3, RZ, RZ, 0x3f000000 ;  /* 0x3f000000ff037424 */ /* 0x000fe200078e00ff */
[----:B------:R-:W2:Y:S01]  /*0030*/  S2R R5, SR_CTAID.X ;  /* 0x0000000000057919 */ /* 0x000ea20000002500 */
[----:B-1----:R-:W-:-:S05]  /*0040*/  IMAD.SHL.U32 R0, R0, 0x2, RZ ;  /* 0x0000000200007824 */ /* 0x002fca00078e00ff */
[----:B------:R-:W-:-:S05]  /*0050*/  LOP3.LUT R0, R0, 0x3e, RZ, 0xc0, !PT ;  /* 0x0000003e00007812 */ /* 0x000fca00078ec0ff */
[----:B--2---:R-:W-:-:S05]  /*0060*/  IMAD R5, R5, 0x40, R0 ;  /* 0x0000004005057824 */ /* 0x004fca00078e0200 */
[----:B------:R-:W-:Y:S02]  /*0070*/  IADD3 R0, R5, 0x1, RZ ;  /* 0x0000000105007810 */ /* 0x000fe40007ffe0ff */
[----:B------:R-:W-:Y:S02]  /*0080*/  I2FP.F32.S32 R2, R5 ;  /* 0x0000000500027245 */ /* 0x000fe40000201400 */
[----:B------:R-:W-:Y:S02]  /*0090*/  I2FP.F32.S32 R0, R0 ;  /* 0x0000000000007245 */ /* 0x000fe40000201400 */
[----:B------:R-:W-:Y:S01]  /*00a0*/  ISETP.GE.AND P0, PT, R5, 0x40, PT ;  /* 0x000000400500780c */ /* 0x000fe20003f06270 */
[----:B------:R-:W-:Y:S02]  /*00b0*/  FADD R2, R2, 0.5 ;  /* 0x3f00000002027421 */ /* 0x000fe40000000000 */
[----:B------:R-:W-:Y:S02]  /*00c0*/  FADD R0, R0, 0.5 ;  /* 0x3f00000000007421 */ /* 0x000fe40000000000 */
[----:B------:R-:W-:-:S02]  /*00d0*/  FFMA R2, R2, R3, -0.5 ;  /* 0xbf00000002027423 */ /* 0x000fc40000000003 */
[----:B------:R-:W-:-:S03]  /*00e0*/  FFMA R0, R0, R3, -0.5 ;  /* 0xbf00000000007423 */ /* 0x000fc60000000003 */
[----:B------:R-:W-:Y:S02]  /*00f0*/  FMNMX R4, RZ, R2, !PT ;  /* 0x00000002ff047209 */ /* 0x000fe40007800000 */
[----:B------:R-:W-:Y:S01]  /*0100*/  FMNMX R0, RZ, R0, !PT ;  /* 0x00000000ff007209 */ /* 0x000fe20007800000 */
[----:B------:R-:W1:Y:S03]  /*0110*/  LDC.64 R2, c[0x0][0x210] ;  /* 0x00008400ff027b82 */ /* 0x000e660000000a00 */
[----:B------:R-:W2:Y:S08]  /*0120*/  F2I.TRUNC.NTZ R4, R4 ;  /* 0x0000000400047305 */ /* 0x000eb0000020f100 */
[----:B------:R-:W3:Y:S01]  /*0130*/  F2I.TRUNC.NTZ R0, R0 ;  /* 0x0000000000007305 */ /* 0x000ee2000020f100 */
[----:B--2---:R-:W-:-:S05]  /*0140*/  VIMNMX R6, R4, 0x1e, PT ;  /* 0x0000001e04067848 */ /* 0x004fca0003fe0100 */
[----:B------:R-:W-:Y:S02]  /*0150*/  VIADD R6, R6, 0x1 ;  /* 0x0000000106067836 */ /* 0x000fe40000000000 */
[----:B-1----:R-:W-:Y:S01]  /*0160*/  IMAD.WIDE R2, R5, 0x8, R2 ;  /* 0x0000000805027825 */ /* 0x002fe200078e0202 */
[----:B---3--:R-:W-:Y:S02]  /*0170*/  VIMNMX R7, R0, 0x1e, PT ;  /* 0x0000001e00077848 */ /* 0x008fe40003fe0100 */
[----:B------:R-:W-:Y:S02]  /*0180*/  SHF.R.S32.HI R5, RZ, 0x1f, R6 ;  /* 0x0000001fff057819 */ /* 0x000fe40000011406 */
[----:B------:R-:W-:-:S04]  /*0190*/  IADD3 R8, R7, 0x1, RZ ;  /* 0x0000000107087810 */ /* 0x000fc80007ffe0ff */
[----:B------:R-:W-:Y:S01]  /*01a0*/  SHF.R.S32.HI R7, RZ, 0x1f, R8 ;  /* 0x0000001fff077819 */ /* 0x000fe20000011408 */
[----:B------:R-:W-:Y:S06]  /*01b0*/  @P0 EXIT ;  /* 0x000000000000094d */ /* 0x000fec0003800000 */
[----:B------:R-:W-:Y:S01]  /*01c0*/  IMAD.MOV.U32 R4, RZ, RZ, R6 ;  /* 0x000000ffff047224 */ /* 0x000fe200078e0006 */
[----:B------:R-:W-:Y:S01]  /*01d0*/  MOV R6, R8 ;  /* 0x0000000800067202 */ /* 0x000fe20000000f00 */
[----:B------:R-:W-:-:S04]  /*01e0*/  ULDC.64 UR4, c[0x0][0x208] ;  /* 0x0000820000047ab9 */ /* 0x000fc80000000a00 */
[----:B------:R-:W-:Y:S01]  /*01f0*/  STG.E.128 desc[UR4][R2.64], R4 ;  /* 0x0000000402007986 */ /* 0x000fe2000c101d04 */
[----:B------:R-:W-:Y:S05]  /*0200*/  EXIT ;  /* 0x000000000000794d */ /* 0x000fea0003800000 */
.L_x_0:
[----:B------:R-:W-:-:S00]  /*0210*/  BRA `(.L_x_0) ;  /* 0xfffffffc00fc7947 */ /* 0x000fc0000383ffff */
[----:B------:R-:W-:-:S00]  /*0220*/  NOP ;  /* 0x0000000000007918 */ /* 0x000fc00000000000 */
        /* <DEDUP_REMOVED lines=13> */
.L_x_1:


//--------------------- .nv.constant0.triton_poi_fused_add_clamp_20 --------------------------
	.section	.nv.constant0.triton_poi_fused_add_clamp_20,"a",@progbits
	.sectionflags	@""
	.align	4
.nv.constant0.triton_poi_fused_add_clamp_20:
	.zero		540
